//
// Generated by NVIDIA NVVM Compiler
//
// Compiler Build ID: CL-36424714
// Cuda compilation tools, release 13.0, V13.0.88
// Based on NVVM 20.0.0
//

.version 9.0
.target sm_100
.address_size 64

	// .globl	_Z9vectorAddPKfS0_Pfm

.visible .entry _Z9vectorAddPKfS0_Pfm(
	.param .u64 .ptr .align 1 _Z9vectorAddPKfS0_Pfm_param_0,
	.param .u64 .ptr .align 1 _Z9vectorAddPKfS0_Pfm_param_1,
	.param .u64 .ptr .align 1 _Z9vectorAddPKfS0_Pfm_param_2,
	.param .u64 _Z9vectorAddPKfS0_Pfm_param_3
)
{
	.reg .pred 	%p<3>;
	.reg .b32 	%r<7>;
	.reg .b32 	%f<4>;
	.reg .b64 	%rd<17>;

	ld.param.u64 	%rd8, [_Z9vectorAddPKfS0_Pfm_param_0];
	ld.param.u64 	%rd9, [_Z9vectorAddPKfS0_Pfm_param_1];
	ld.param.u64 	%rd10, [_Z9vectorAddPKfS0_Pfm_param_2];
	ld.param.u64 	%rd11, [_Z9vectorAddPKfS0_Pfm_param_3];
	mov.u32 	%r2, %ntid.x;
	mov.u32 	%r3, %nctaid.x;
	mul.lo.s32 	%r1, %r2, %r3;
	mov.u32 	%r4, %ctaid.x;
	mov.u32 	%r5, %tid.x;
	mad.lo.s32 	%r6, %r4, %r2, %r5;
	cvt.u64.u32 	%rd16, %r6;
	setp.le.u64 	%p1, %rd11, %rd16;
	@%p1 bra 	$L__BB0_3;
	cvt.u64.u32 	%rd2, %r1;
	cvta.to.global.u64 	%rd3, %rd8;
	cvta.to.global.u64 	%rd4, %rd9;
	cvta.to.global.u64 	%rd5, %rd10;
$L__BB0_2:
	shl.b64 	%rd12, %rd16, 2;
	add.s64 	%rd13, %rd3, %rd12;
	ld.global.f32 	%f1, [%rd13];
	add.s64 	%rd14, %rd4, %rd12;
	ld.global.f32 	%f2, [%rd14];
	add.f32 	%f3, %f1, %f2;
	add.s64 	%rd15, %rd5, %rd12;
	st.global.f32 	[%rd15], %f3;
	add.s64 	%rd16, %rd16, %rd2;
	setp.lt.u64 	%p2, %rd16, %rd11;
	@%p2 bra 	$L__BB0_2;
$L__BB0_3:
	ret;

}


// ===== COMPILED SASS (sm_100) =====

	.target	sm_100

	.elftype	@"ET_EXEC"


//--------------------- .note.nv.tkinfo           --------------------------
	.section	.note.nv.tkinfo,"",@"SHT_NOTE"
	.sectionflags	@"SHF_NOTE_NV_TKINFO"
	.tkinfo
        /*0018*/ 	.word	0x00000002
        /*0030*/ 	.string	""
        /*0030*/ 	.string	"ptxas"
        /*0030*/ 	.string	"Cuda compilation tools, release 13.0, V13.0.88"
        /*0030*/ 	.string	"Build cuda_13.0.r13.0/compiler.36424714_0"
        /*0030*/ 	.string	"-arch sm_100 -m 64 "



//--------------------- .note.nv.cuinfo           --------------------------
	.section	.note.nv.cuinfo,"",@"SHT_NOTE"
	.sectionflags	@"SHF_NOTE_NV_CUINFO"
        /*0018*/ 	.short	0x0002
        /*001a*/ 	.short	0x0064
        /*001c*/ 	.short	0x0082
	.zero		2


//--------------------- .nv.info                  --------------------------
	.section	.nv.info,"",@"SHT_CUDA_INFO"
	.align	4


	//----- nvinfo : EIATTR_REGCOUNT
	.align		4
        /*0000*/ 	.byte	0x04, 0x2f
        /*0002*/ 	.short	(.L_1 - .L_0)
	.align		4
.L_0:
        /*0004*/ 	.word	index@(_Z9vectorAddPKfS0_Pfm)
        /*0008*/ 	.word	0x0000000e


	//----- nvinfo : EIATTR_FRAME_SIZE
	.align		4
.L_1:
        /*000c*/ 	.byte	0x04, 0x11
        /*000e*/ 	.short	(.L_3 - .L_2)
	.align		4
.L_2:
        /*0010*/ 	.word	index@(_Z9vectorAddPKfS0_Pfm)
        /*0014*/ 	.word	0x00000000


	//----- nvinfo : EIATTR_MIN_STACK_SIZE
	.align		4
.L_3:
        /*0018*/ 	.byte	0x04, 0x12
        /*001a*/ 	.short	(.L_5 - .L_4)
	.align		4
.L_4:
        /*001c*/ 	.word	index@(_Z9vectorAddPKfS0_Pfm)
        /*0020*/ 	.word	0x00000000
.L_5:


//--------------------- .nv.compat                --------------------------
	.section	.nv.compat,"",@"SHT_CUDA_COMPAT_INFO"
	.align	4
        /*0000*/ 	.byte	0x02, 0x09, 0x00, 0x00, 0x02, 0x02, 0x01, 0x00, 0x02, 0x05, 0x05, 0x00, 0x03, 0x07, 0x01, 0x01
        /*0010*/ 	.byte	0x02, 0x03, 0x00, 0x00, 0x02, 0x06, 0x01, 0x00, 0x04, 0x0b, 0x08, 0x00, 0x09, 0x00, 0x00, 0x00
        /*0020*/ 	.byte	0x00, 0x00, 0x00, 0x00


//--------------------- .nv.info._Z9vectorAddPKfS0_Pfm --------------------------
	.section	.nv.info._Z9vectorAddPKfS0_Pfm,"",@"SHT_CUDA_INFO"
	.sectionflags	@""
	.align	4


	//----- nvinfo : EIATTR_CUDA_API_VERSION
	.align		4
        /*0000*/ 	.byte	0x04, 0x37
        /*0002*/ 	.short	(.L_7 - .L_6)
.L_6:
        /*0004*/ 	.word	0x00000082


	//----- nvinfo : EIATTR_KPARAM_INFO
	.align		4
.L_7:
        /*0008*/ 	.byte	0x04, 0x17
        /*000a*/ 	.short	(.L_9 - .L_8)
.L_8:
        /*000c*/ 	.word	0x00000000
        /*0010*/ 	.short	0x0003
        /*0012*/ 	.short	0x0018
        /*0014*/ 	.byte	0x00, 0xf0, 0x21, 0x00


	//----- nvinfo : EIATTR_KPARAM_INFO
	.align		4
.L_9:
        /*0018*/ 	.byte	0x04, 0x17
        /*001a*/ 	.short	(.L_11 - .L_10)
.L_10:
        /*001c*/ 	.word	0x00000000
        /*0020*/ 	.short	0x0002
        /*0022*/ 	.short	0x0010
        /*0024*/ 	.byte	0x00, 0xf5, 0x21, 0x00


	//----- nvinfo : EIATTR_KPARAM_INFO
	.align		4
.L_11:
        /*0028*/ 	.byte	0x04, 0x17
        /*002a*/ 	.short	(.L_13 - .L_12)
.L_12:
        /*002c*/ 	.word	0x00000000
        /*0030*/ 	.short	0x0001
        /*0032*/ 	.short	0x0008
        /*0034*/ 	.byte	0x00, 0xf5, 0x21, 0x00


	//----- nvinfo : EIATTR_KPARAM_INFO
	.align		4
.L_13:
        /*0038*/ 	.byte	0x04, 0x17
        /*003a*/ 	.short	(.L_15 - .L_14)
.L_14:
        /*003c*/ 	.word	0x00000000
        /*0040*/ 	.short	0x0000
        /*0042*/ 	.short	0x0000
        /*0044*/ 	.byte	0x00, 0xf5, 0x21, 0x00


	//----- nvinfo : EIATTR_SPARSE_MMA_MASK
	.align		4
.L_15:
        /*0048*/ 	.byte	0x03, 0x50
        /*004a*/ 	.short	0x0000


	//----- nvinfo : EIATTR_MAXREG_COUNT
	.align		4
        /*004c*/ 	.byte	0x03, 0x1b
        /*004e*/ 	.short	0x00ff


	//----- nvinfo : EIATTR_MERCURY_ISA_VERSION
	.align		4
        /*0050*/ 	.byte	0x03, 0x5f
        /*0052*/ 	.short	0x0101


	//----- nvinfo : EIATTR_VRC_CTA_INIT_COUNT
	.align		4
        /*0054*/ 	.byte	0x02, 0x4a
	.zero		1
	.zero		1


	//----- nvinfo : EIATTR_EXIT_INSTR_OFFSETS
	.align		4
        /*0058*/ 	.byte	0x04, 0x1c
        /*005a*/ 	.short	(.L_17 - .L_16)


	//   ....[0]....
.L_16:
        /*005c*/ 	.word	0x000000a0


	//   ....[1]....
        /*0060*/ 	.word	0x00000200


	//----- nvinfo : EIATTR_CRS_STACK_SIZE
	.align		4
.L_17:
        /*0064*/ 	.byte	0x04, 0x1e
        /*0066*/ 	.short	(.L_19 - .L_18)
.L_18:
        /*0068*/ 	.word	0x00000000


	//----- nvinfo : EIATTR_CBANK_PARAM_SIZE
	.align		4
.L_19:
        /*006c*/ 	.byte	0x03, 0x19
        /*006e*/ 	.short	0x0020


	//----- nvinfo : EIATTR_PARAM_CBANK
	.align		4
        /*0070*/ 	.byte	0x04, 0x0a
        /*0072*/ 	.short	(.L_21 - .L_20)
	.align		4
.L_20:
        /*0074*/ 	.word	index@(.nv.constant0._Z9vectorAddPKfS0_Pfm)
        /*0078*/ 	.short	0x0380
        /*007a*/ 	.short	0x0020


	//----- nvinfo : EIATTR_SW_WAR
	.align		4
.L_21:
        /*007c*/ 	.byte	0x04, 0x36
        /*007e*/ 	.short	(.L_23 - .L_22)
.L_22:
        /*0080*/ 	.word	0x00000008
.L_23:


//--------------------- .nv.callgraph             --------------------------
	.section	.nv.callgraph,"",@"SHT_CUDA_CALLGRAPH"
	.align	4
	.sectionentsize	8
	.align		4
        /*0000*/ 	.word	0x00000000
	.align		4
        /*0004*/ 	.word	0xffffffff
	.align		4
        /*0008*/ 	.word	0x00000000
	.align		4
        /*000c*/ 	.word	0xfffffffe
	.align		4
        /*0010*/ 	.word	0x00000000
	.align		4
        /*0014*/ 	.word	0xfffffffd
	.align		4
        /*0018*/ 	.word	0x00000000
	.align		4
        /*001c*/ 	.word	0xfffffffc


//--------------------- .text._Z9vectorAddPKfS0_Pfm --------------------------
	.section	.text._Z9vectorAddPKfS0_Pfm,"ax",@progbits
	.align	128
        .global         _Z9vectorAddPKfS0_Pfm
        .type           _Z9vectorAddPKfS0_Pfm,@function
        .size           _Z9vectorAddPKfS0_Pfm,(.L_x_2 - _Z9vectorAddPKfS0_Pfm)
        .other          _Z9vectorAddPKfS0_Pfm,@"STO_CUDA_ENTRY STV_DEFAULT"
_Z9vectorAddPKfS0_Pfm:
.text._Z9vectorAddPKfS0_Pfm:
[----:B------:R-:W-:Y:S01]  /*0000*/  LDC R1, c[0x0][0x37c] ;  /* 0x0000df00ff017b82 */ /* 0x000fe20000000800 */
[----:B------:R-:W0:Y:S01]  /*0010*/  S2R R0, SR_CTAID.X ;  /* 0x0000000000007919 */ /* 0x000e220000002500 */
[----:B------:R-:W0:Y:S01]  /*0020*/  LDCU UR4, c[0x0][0x360] ;  /* 0x00006c00ff0477ac */ /* 0x000e220008000800 */
[----:B------:R-:W0:Y:S01]  /*0030*/  S2R R3, SR_TID.X ;  /* 0x0000000000037919 */ /* 0x000e220000002100 */
[----:B------:R-:W1:Y:S01]  /*0040*/  LDCU.64 UR8, c[0x0][0x398] ;  /* 0x00007300ff0877ac */ /* 0x000e620008000a00 */
[----:B------:R-:W2:Y:S01]  /*0050*/  LDCU UR5, c[0x0][0x370] ;  /* 0x00006e00ff0577ac */ /* 0x000ea20008000800 */
[----:B0-----:R-:W-:Y:S01]  /*0060*/  IMAD R0, R0, UR4, R3 ;  /* 0x0000000400007c24 */ /* 0x001fe2000f8e0203 */
[----:B--2---:R-:W-:-:S04]  /*0070*/  UIMAD UR4, UR4, UR5, URZ ;  /* 0x00000005040472a4 */ /* 0x004fc8000f8e02ff */
[----:B-1----:R-:W-:-:S04]  /*0080*/  ISETP.GE.U32.AND P0, PT, R0, UR8, PT ;  /* 0x0000000800007c0c */ /* 0x002fc8000bf06070 */
[----:B------:R-:W-:-:S13]  /*0090*/  ISETP.GE.U32.AND.EX P0, PT, RZ, UR9, PT, P0 ;  /* 0x00000009ff007c0c */ /* 0x000fda000bf06100 */
[----:B------:R-:W-:Y:S05]  /*00a0*/  @P0 EXIT ;  /* 0x000000000000094d */ /* 0x000fea0003800000 */
[----:B------:R-:W-:Y:S01]  /*00b0*/  IMAD.MOV.U32 R11, RZ, RZ, RZ ;  /* 0x000000ffff0b7224 */ /* 0x000fe200078e00ff */
[----:B------:R-:W0:Y:S01]  /*00c0*/  LDCU.64 UR6, c[0x0][0x358] ;  /* 0x00006b00ff0677ac */ /* 0x000e220008000a00 */
[----:B------:R-:W1:Y:S01]  /*00d0*/  LDCU.64 UR10, c[0x0][0x390] ;  /* 0x00007200ff0a77ac */ /* 0x000e620008000a00 */
[----:B------:R-:W2:Y:S04]  /*00e0*/  LDCU.128 UR12, c[0x0][0x380] ;  /* 0x00007000ff0c77ac */ /* 0x000ea80008000c00 */
.L_x_0:
[C---:B---3--:R-:W-:Y:S01]  /*00f0*/  IMAD.SHL.U32 R6, R0.reuse, 0x4, RZ ;  /* 0x0000000400067824 */ /* 0x048fe200078e00ff */
[----:B------:R-:W-:-:S04]  /*0100*/  SHF.L.U64.HI R7, R0, 0x2, R11 ;  /* 0x0000000200077819 */ /* 0x000fc8000001020b */
[C---:B--2---:R-:W-:Y:S02]  /*0110*/  IADD3 R4, P1, PT, R6.reuse, UR14, RZ ;  /* 0x0000000e06047c10 */ /* 0x044fe4000ff3e0ff */
[----:B------:R-:W-:Y:S02]  /*0120*/  IADD3 R2, P0, PT, R6, UR12, RZ ;  /* 0x0000000c06027c10 */ /* 0x000fe4000ff1e0ff */
[C---:B------:R-:W-:Y:S02]  /*0130*/  IADD3.X R5, PT, PT, R7.reuse, UR15, RZ, P1, !PT ;  /* 0x0000000f07057c10 */ /* 0x040fe40008ffe4ff */
[----:B------:R-:W-:-:S04]  /*0140*/  IADD3.X R3, PT, PT, R7, UR13, RZ, P0, !PT ;  /* 0x0000000d07037c10 */ /* 0x000fc800087fe4ff */
[----:B0-----:R-:W2:Y:S04]  /*0150*/  LDG.E R5, desc[UR6][R4.64] ;  /* 0x0000000604057981 */ /* 0x001ea8000c1e1900 */
[----:B------:R-:W2:Y:S01]  /*0160*/  LDG.E R2, desc[UR6][R2.64] ;  /* 0x0000000602027981 */ /* 0x000ea2000c1e1900 */
[----:B-1----:R-:W-:-:S04]  /*0170*/  IADD3 R6, P0, PT, R6, UR10, RZ ;  /* 0x0000000a06067c10 */ /* 0x002fc8000ff1e0ff */
[----:B------:R-:W-:Y:S02]  /*0180*/  IADD3.X R7, PT, PT, R7, UR11, RZ, P0, !PT ;  /* 0x0000000b07077c10 */ /* 0x000fe400087fe4ff */
[----:B------:R-:W-:-:S05]  /*0190*/  IADD3 R0, P0, PT, R0, UR4, RZ ;  /* 0x0000000400007c10 */ /* 0x000fca000ff1e0ff */
[----:B------:R-:W-:Y:S01]  /*01a0*/  IMAD.X R11, RZ, RZ, R11, P0 ;  /* 0x000000ffff0b7224 */ /* 0x000fe200000e060b */
[----:B------:R-:W-:-:S04]  /*01b0*/  ISETP.GE.U32.AND P0, PT, R0, UR8, PT ;  /* 0x0000000800007c0c */ /* 0x000fc8000bf06070 */
[----:B------:R-:W-:Y:S01]  /*01c0*/  ISETP.GE.U32.AND.EX P0, PT, R11, UR9, PT, P0 ;  /* 0x000000090b007c0c */ /* 0x000fe2000bf06100 */
[----:B--2---:R-:W-:-:S05]  /*01d0*/  FADD R9, R2, R5 ;  /* 0x0000000502097221 */ /* 0x004fca0000000000 */
[----:B------:R3:W-:Y:S07]  /*01e0*/  STG.E desc[UR6][R6.64], R9 ;  /* 0x0000000906007986 */ /* 0x0007ee000c101906 */
[----:B------:R-:W-:Y:S05]  /*01f0*/  @!P0 BRA `(.L_x_0) ;  /* 0xfffffffc00bc8947 */ /* 0x000fea000383ffff */
[----:B------:R-:W-:Y:S05]  /*0200*/  EXIT ;  /* 0x000000000000794d */ /* 0x000fea0003800000 */
.L_x_1:
[----:B------:R-:W-:-:S00]  /*0210*/  BRA `(.L_x_1) ;  /* 0xfffffffc00fc7947 */ /* 0x000fc0000383ffff */
[----:B------:R-:W-:-:S00]  /*0220*/  NOP ;  /* 0x0000000000007918 */ /* 0x000fc00000000000 */
        /* <DEDUP_REMOVED lines=13> */
.L_x_2:


//--------------------- .nv.shared.reserved.0     --------------------------
	.section	.nv.shared.reserved.0,"aw",@nobits
	.weak		__nv_reservedSMEM_offset_0_alias
	.size		__nv_reservedSMEM_offset_0_alias, 0, 64
	.other		__nv_reservedSMEM_offset_0_alias,@"STO_CUDA_RESERVED_SHARED STV_DEFAULT"
__nv_reservedSMEM_offset_0_alias:
	.zero		0
	.zero		64


//--------------------- .nv.constant0._Z9vectorAddPKfS0_Pfm --------------------------
	.section	.nv.constant0._Z9vectorAddPKfS0_Pfm,"a",@progbits
	.sectionflags	@""
	.align	4
.nv.constant0._Z9vectorAddPKfS0_Pfm:
	.zero		928


//--------------------- SYMBOLS --------------------------

	.type		.nv.reservedSmem.offset0,@object
	.size		.nv.reservedSmem.offset0,0x4
